	.headerflags	@"EF_CUDA_TEXMODE_UNIFIED EF_CUDA_64BIT_ADDRESS EF_CUDA_ACCELERATORS EF_CUDA_SM90 EF_CUDA_VIRTUAL_SM(EF_CUDA_SM90)"
	.elftype	@"ET_EXEC"


//--------------------- .nv.info                  --------------------------
	.section	.nv.info,"",@"SHT_CUDA_INFO"
	.align	4


	//----- nvinfo : EIATTR_REGCOUNT
	.align		4
        /*0000*/ 	.byte	0x04, 0x2f
        /*0002*/ 	.short	(.L_1 - .L_0)
	.align		4
.L_0:
        /*0004*/ 	.word	index@(triton_poi_fused_add_mul_pow_sub_sum_1)
        /*0008*/ 	.word	0x0000001d


	//----- nvinfo : EIATTR_MIN_STACK_SIZE
	.align		4
.L_1:
        /*000c*/ 	.byte	0x04, 0x12
        /*000e*/ 	.short	(.L_3 - .L_2)
	.align		4
.L_2:
        /*0010*/ 	.word	index@(triton_poi_fused_add_mul_pow_sub_sum_1)
        /*0014*/ 	.word	0x00000000


	//----- nvinfo : EIATTR_FRAME_SIZE
	.align		4
.L_3:
        /*0018*/ 	.byte	0x04, 0x11
        /*001a*/ 	.short	(.L_5 - .L_4)
	.align		4
.L_4:
        /*001c*/ 	.word	index@(triton_poi_fused_add_mul_pow_sub_sum_1)
        /*0020*/ 	.word	0x00000000


	//----- nvinfo : EIATTR_MIN_STACK_SIZE
	.align		4
.L_5:
        /*0024*/ 	.byte	0x04, 0x12
        /*0026*/ 	.short	(.L_7 - .L_6)
	.align		4
.L_6:
        /*0028*/ 	.word	index@(triton_poi_fused_add_mul_pow_sub_sum_1)
        /*002c*/ 	.word	0x00000000
.L_7:


//--------------------- .nv.info.triton_poi_fused_add_mul_pow_sub_sum_1 --------------------------
	.section	.nv.info.triton_poi_fused_add_mul_pow_sub_sum_1,"",@"SHT_CUDA_INFO"
	.sectionflags	@""
	.align	4


	//----- nvinfo : EIATTR_CUDA_API_VERSION
	.align		4
        /*0000*/ 	.byte	0x04, 0x37
        /*0002*/ 	.short	(.L_9 - .L_8)
.L_8:
        /*0004*/ 	.word	0x0000007c


	//----- nvinfo : EIATTR_KPARAM_INFO
	.align		4
.L_9:
        /*0008*/ 	.byte	0x04, 0x17
        /*000a*/ 	.short	(.L_11 - .L_10)
.L_10:
        /*000c*/ 	.word	0x00000000
        /*0010*/ 	.short	0x0003
        /*0012*/ 	.short	0x0018
        /*0014*/ 	.byte	0x00, 0xf0, 0x11, 0x00


	//----- nvinfo : EIATTR_KPARAM_INFO
	.align		4
.L_11:
        /*0018*/ 	.byte	0x04, 0x17
        /*001a*/ 	.short	(.L_13 - .L_12)
.L_12:
        /*001c*/ 	.word	0x00000000
        /*0020*/ 	.short	0x0002
        /*0022*/ 	.short	0x0010
        /*0024*/ 	.byte	0x00, 0xf4, 0x21, 0x00


	//----- nvinfo : EIATTR_KPARAM_INFO
	.align		4
.L_13:
        /*0028*/ 	.byte	0x04, 0x17
        /*002a*/ 	.short	(.L_15 - .L_14)
.L_14:
        /*002c*/ 	.word	0x00000000
        /*0030*/ 	.short	0x0001
        /*0032*/ 	.short	0x0008
        /*0034*/ 	.byte	0x00, 0xf4, 0x21, 0x00


	//----- nvinfo : EIATTR_KPARAM_INFO
	.align		4
.L_15:
        /*0038*/ 	.byte	0x04, 0x17
        /*003a*/ 	.short	(.L_17 - .L_16)
.L_16:
        /*003c*/ 	.word	0x00000000
        /*0040*/ 	.short	0x0000
        /*0042*/ 	.short	0x0000
        /*0044*/ 	.byte	0x00, 0xf4, 0x21, 0x00


	//----- nvinfo : EIATTR_SPARSE_MMA_MASK
	.align		4
.L_17:
        /*0048*/ 	.byte	0x03, 0x50
        /*004a*/ 	.short	0x0000


	//----- nvinfo : EIATTR_MAXREG_COUNT
	.align		4
        /*004c*/ 	.byte	0x03, 0x1b
        /*004e*/ 	.short	0x00ff


	//----- nvinfo : EIATTR_EXIT_INSTR_OFFSETS
	.align		4
        /*0050*/ 	.byte	0x04, 0x1c
        /*0052*/ 	.short	(.L_19 - .L_18)


	//   ....[0]....
.L_18:
        /*0054*/ 	.word	0x000004a0


	//   ....[1]....
        /*0058*/ 	.word	0x000004c0


	//----- nvinfo : EIATTR_REQNTID
	.align		4
.L_19:
        /*005c*/ 	.byte	0x04, 0x10
        /*005e*/ 	.short	(.L_21 - .L_20)
.L_20:
        /*0060*/ 	.word	0x00000080
        /*0064*/ 	.word	0x00000001
        /*0068*/ 	.word	0x00000001


	//----- nvinfo : EIATTR_CBANK_PARAM_SIZE
	.align		4
.L_21:
        /*006c*/ 	.byte	0x03, 0x19
        /*006e*/ 	.short	0x001c


	//----- nvinfo : EIATTR_PARAM_CBANK
	.align		4
        /*0070*/ 	.byte	0x04, 0x0a
        /*0072*/ 	.short	(.L_23 - .L_22)
	.align		4
.L_22:
        /*0074*/ 	.word	index@(.nv.constant0.triton_poi_fused_add_mul_pow_sub_sum_1)
        /*0078*/ 	.short	0x0210
        /*007a*/ 	.short	0x001c


	//----- nvinfo : EIATTR_SW_WAR
	.align		4
.L_23:
        /*007c*/ 	.byte	0x04, 0x36
        /*007e*/ 	.short	(.L_25 - .L_24)
.L_24:
        /*0080*/ 	.word	0x00000008
.L_25:


//--------------------- .nv.callgraph             --------------------------
	.section	.nv.callgraph,"",@"SHT_CUDA_CALLGRAPH"
	.align	4
	.sectionentsize	8
	.align		4
        /*0000*/ 	.word	0x00000000
	.align		4
        /*0004*/ 	.word	0xffffffff
	.align		4
        /*0008*/ 	.word	0x00000000
	.align		4
        /*000c*/ 	.word	0xfffffffe
	.align		4
        /*0010*/ 	.word	0x00000000
	.align		4
        /*0014*/ 	.word	0xfffffffd
	.align		4
        /*0018*/ 	.word	0x00000000
	.align		4
        /*001c*/ 	.word	0xfffffffc


//--------------------- .text.triton_poi_fused_add_mul_pow_sub_sum_1 --------------------------
	.section	.text.triton_poi_fused_add_mul_pow_sub_sum_1,"ax",@progbits
	.align	128
        .global         triton_poi_fused_add_mul_pow_sub_sum_1
        .type           triton_poi_fused_add_mul_pow_sub_sum_1,@function
        .size           triton_poi_fused_add_mul_pow_sub_sum_1,(.L_x_1 - triton_poi_fused_add_mul_pow_sub_sum_1)
        .other          triton_poi_fused_add_mul_pow_sub_sum_1,@"STO_CUDA_ENTRY STV_DEFAULT"
triton_poi_fused_add_mul_pow_sub_sum_1:
.text.triton_poi_fused_add_mul_pow_sub_sum_1:
[----:B------:R-:W0:Y:S02]  /*0000*/  LDC R1, c[0x0][0x28] ;  /* 0x00000a00ff017b82 */ /* 0x000e240000000800 */
[----:B------:R-:W1:Y:S01]  /*0010*/  S2R R0, SR_TID.X ;  /* 0x0000000000007919 */ /* 0x000e620000002100 */
[----:B------:R-:W2:Y:S01]  /*0020*/  LDC.64 R4, c[0x0][0x218] ;  /* 0x00008600ff047b82 */ /* 0x000ea20000000a00 */
[----:B------:R-:W-:Y:S02]  /*0030*/  CS2R R24, SRZ ;  /* 0x0000000000187805 */ /* 0x000fe4000001ff00 */
[----:B------:R-:W-:Y:S01]  /*0040*/  CS2R R18, SRZ ;  /* 0x0000000000127805 */ /* 0x000fe2000001ff00 */
[----:B------:R-:W3:Y:S01]  /*0050*/  S2R R11, SR_CTAID.X ;  /* 0x00000000000b7919 */ /* 0x000ee20000002500 */
[----:B------:R-:W-:Y:S01]  /*0060*/  CS2R R16, SRZ ;  /* 0x0000000000107805 */ /* 0x000fe2000001ff00 */
[----:B------:R-:W-:Y:S01]  /*0070*/  ULDC.64 UR4, c[0x0][0x208] ;  /* 0x0000820000047ab9 */ /* 0x000fe20000000a00 */
[----:B------:R-:W-:Y:S02]  /*0080*/  CS2R R14, SRZ ;  /* 0x00000000000e7805 */ /* 0x000fe4000001ff00 */
[----:B------:R-:W-:Y:S01]  /*0090*/  CS2R R12, SRZ ;  /* 0x00000000000c7805 */ /* 0x000fe2000001ff00 */
[----:B------:R-:W4:Y:S01]  /*00a0*/  LDC.64 R8, c[0x0][0x220] ;  /* 0x00008800ff087b82 */ /* 0x000f220000000a00 */
[----:B------:R-:W-:Y:S01]  /*00b0*/  HFMA2.MMA R10, -RZ, RZ, 0, 0 ;  /* 0x00000000ff0a7435 */ /* 0x000fe200000001ff */
[----:B-1----:R-:W-:-:S04]  /*00c0*/  SHF.L.U32 R0, R0, 0x1, RZ ;  /* 0x0000000100007819 */ /* 0x002fc800000006ff */
[----:B------:R-:W-:Y:S02]  /*00d0*/  LOP3.LUT R0, R0, 0xfe, RZ, 0xc0, !PT ;  /* 0x000000fe00007812 */ /* 0x000fe400078ec0ff */
[----:B---3--:R-:W-:Y:S02]  /*00e0*/  SHF.R.S32.HI R3, RZ, 0x17, R11 ;  /* 0x00000017ff037819 */ /* 0x008fe4000001140b */
[----:B------:R-:W-:Y:S02]  /*00f0*/  LEA R11, R11, R0, 0x8 ;  /* 0x000000000b0b7211 */ /* 0x000fe400078e40ff */
[----:B------:R-:W-:Y:S02]  /*0100*/  SGXT R3, R3, 0x1 ;  /* 0x000000010303781a */ /* 0x000fe40000000200 */
[----:B------:R-:W-:Y:S02]  /*0110*/  SHF.R.S32.HI R2, RZ, 0x1f, R11 ;  /* 0x0000001fff027819 */ /* 0x000fe4000001140b */
[----:B------:R-:W-:-:S02]  /*0120*/  IADD3 R0, R11, 0x1, RZ ;  /* 0x000000010b007810 */ /* 0x000fc40007ffe0ff */
[----:B------:R-:W-:Y:S02]  /*0130*/  LEA.HI R2, R2, R11, RZ, 0x2 ;  /* 0x0000000b02027211 */ /* 0x000fe400078f10ff */
[----:B------:R-:W-:Y:S02]  /*0140*/  LEA.HI R3, R3, R0, RZ, 0x2 ;  /* 0x0000000003037211 */ /* 0x000fe400078f10ff */
[----:B------:R-:W-:Y:S02]  /*0150*/  LOP3.LUT R2, R2, 0xfffffffc, RZ, 0xc0, !PT ;  /* 0xfffffffc02027812 */ /* 0x000fe400078ec0ff */
[----:B------:R-:W-:Y:S02]  /*0160*/  LOP3.LUT R7, R3, 0x3ffffffc, RZ, 0xc0, !PT ;  /* 0x3ffffffc03077812 */ /* 0x000fe400078ec0ff */
[----:B------:R-:W-:Y:S01]  /*0170*/  IADD3 R3, R11, -R2, RZ ;  /* 0x800000020b037210 */ /* 0x000fe20007ffe0ff */
[----:B--2---:R-:W-:Y:S01]  /*0180*/  IMAD.WIDE R4, R2, 0x4, R4 ;  /* 0x0000000402047825 */ /* 0x004fe200078e0204 */
[----:B------:R-:W-:-:S02]  /*0190*/  IADD3 R7, R0, -R7, RZ ;  /* 0x8000000700077210 */ /* 0x000fc40007ffe0ff */
[----:B------:R-:W-:Y:S02]  /*01a0*/  SHF.L.U32 R3, R3, 0x2, RZ ;  /* 0x0000000203037819 */ /* 0x000fe400000006ff */
[----:B------:R-:W-:Y:S02]  /*01b0*/  SHF.L.U32 R7, R7, 0x2, RZ ;  /* 0x0000000207077819 */ /* 0x000fe400000006ff */
[----:B------:R-:W-:Y:S01]  /*01c0*/  ISETP.GE.AND P0, PT, R11, 0x100, PT ;  /* 0x000001000b00780c */ /* 0x000fe20003f06270 */
[--C-:B----4-:R-:W-:Y:S01]  /*01d0*/  IMAD.WIDE R2, R3, 0x4, R8.reuse ;  /* 0x0000000403027825 */ /* 0x110fe200078e0208 */
[----:B------:R-:W-:Y:S02]  /*01e0*/  CS2R R22, SRZ ;  /* 0x0000000000167805 */ /* 0x000fe4000001ff00 */
[----:B------:R-:W-:Y:S02]  /*01f0*/  CS2R R20, SRZ ;  /* 0x0000000000147805 */ /* 0x000fe4000001ff00 */
[----:B------:R-:W-:Y:S01]  /*0200*/  MOV R0, RZ ;  /* 0x000000ff00007202 */ /* 0x000fe20000000f00 */
[----:B------:R-:W-:-:S02]  /*0210*/  IMAD.WIDE R8, R7, 0x4, R8 ;  /* 0x0000000407087825 */ /* 0x000fc400078e0208 */
[----:B------:R-:W1:Y:S04]  /*0220*/  LDC.64 R6, c[0x0][0x210] ;  /* 0x00008400ff067b82 */ /* 0x000e680000000a00 */
[----:B------:R-:W2:Y:S04]  /*0230*/  @!P0 LDG.E.EL R25, desc[UR4][R4.64+0x4] ;  /* 0x0000040404198981 */ /* 0x000ea8000c2e1900 */
[----:B------:R-:W3:Y:S04]  /*0240*/  @!P0 LDG.E.EL R18, desc[UR4][R4.64+0x4] ;  /* 0x0000040404128981 */ /* 0x000ee8000c2e1900 */
[----:B------:R-:W4:Y:S04]  /*0250*/  @!P0 LDG.E.EL R17, desc[UR4][R2.64+0x4] ;  /* 0x0000040402118981 */ /* 0x000f28000c2e1900 */
[----:B------:R-:W5:Y:S04]  /*0260*/  @!P0 LDG.E.EL R16, desc[UR4][R8.64+0x4] ;  /* 0x0000040408108981 */ /* 0x000f68000c2e1900 */
[----:B------:R-:W5:Y:S04]  /*0270*/  @!P0 LDG.E.EL R15, desc[UR4][R4.64] ;  /* 0x00000004040f8981 */ /* 0x000f68000c2e1900 */
[----:B------:R-:W5:Y:S04]  /*0280*/  @!P0 LDG.E.EL R14, desc[UR4][R4.64] ;  /* 0x00000004040e8981 */ /* 0x000f68000c2e1900 */
[----:B------:R-:W5:Y:S04]  /*0290*/  @!P0 LDG.E.EL R24, desc[UR4][R2.64] ;  /* 0x0000000402188981 */ /* 0x000f68000c2e1900 */
[----:B------:R-:W5:Y:S04]  /*02a0*/  @!P0 LDG.E.EL R23, desc[UR4][R8.64] ;  /* 0x0000000408178981 */ /* 0x000f68000c2e1900 */
[----:B------:R-:W5:Y:S04]  /*02b0*/  @!P0 LDG.E.EL R13, desc[UR4][R4.64+0x8] ;  /* 0x00000804040d8981 */ /* 0x000f68000c2e1900 */
[----:B------:R-:W5:Y:S04]  /*02c0*/  @!P0 LDG.E.EL R12, desc[UR4][R4.64+0x8] ;  /* 0x00000804040c8981 */ /* 0x000f68000c2e1900 */
[----:B------:R-:W5:Y:S04]  /*02d0*/  @!P0 LDG.E.EL R22, desc[UR4][R2.64+0x8] ;  /* 0x0000080402168981 */ /* 0x000f68000c2e1900 */
[----:B------:R-:W5:Y:S01]  /*02e0*/  @!P0 LDG.E.EL R21, desc[UR4][R8.64+0x8] ;  /* 0x0000080408158981 */ /* 0x000f62000c2e1900 */
[----:B-1----:R-:W-:-:S03]  /*02f0*/  IMAD.WIDE R6, R11, 0x4, R6 ;  /* 0x000000040b067825 */ /* 0x002fc600078e0206 */
[----:B------:R-:W5:Y:S04]  /*0300*/  @!P0 LDG.E.EL R10, desc[UR4][R4.64+0xc] ;  /* 0x00000c04040a8981 */ /* 0x000f68000c2e1900 */
[----:B------:R1:W5:Y:S04]  /*0310*/  @!P0 LDG.E.EL R0, desc[UR4][R4.64+0xc] ;  /* 0x00000c0404008981 */ /* 0x000368000c2e1900 */
[----:B------:R-:W5:Y:S04]  /*0320*/  @!P0 LDG.E.EL R19, desc[UR4][R8.64+0xc] ;  /* 0x00000c0408138981 */ /* 0x000f68000c2e1900 */
[----:B------:R-:W5:Y:S01]  /*0330*/  @!P0 LDG.E.EL R20, desc[UR4][R2.64+0xc] ;  /* 0x00000c0402148981 */ /* 0x000f62000c2e1900 */
[----:B-1----:R-:W-:-:S06]  /*0340*/  CS2R R4, SRZ ;  /* 0x0000000000047805 */ /* 0x002fcc000001ff00 */
[----:B------:R-:W5:Y:S01]  /*0350*/  @!P0 LDG.E.64 R4, desc[UR4][R6.64] ;  /* 0x0000000406048981 */ /* 0x000f62000c1e1b00 */
[----:B--2---:R-:W-:Y:S01]  /*0360*/  FMUL R26, R25, R25 ;  /* 0x00000019191a7220 */ /* 0x004fe20000400000 */
[----:B---3--:R-:W-:Y:S01]  /*0370*/  FMUL R11, R18, R18 ;  /* 0x00000012120b7220 */ /* 0x008fe20000400000 */
[----:B----4-:R-:W-:Y:S01]  /*0380*/  FMUL R17, R17, R17 ;  /* 0x0000001111117220 */ /* 0x010fe20000400000 */
[----:B-----5:R-:W-:Y:S01]  /*0390*/  FMUL R16, R16, R16 ;  /* 0x0000001010107220 */ /* 0x020fe20000400000 */
[----:B------:R-:W-:Y:S01]  /*03a0*/  FFMA R26, R15, R15, R26 ;  /* 0x0000000f0f1a7223 */ /* 0x000fe2000000001a */
        /* <DEDUP_REMOVED lines=8> */
[----:B------:R-:W-:-:S02]  /*0430*/  FFMA R11, R0, R0, R11 ;  /* 0x00000000000b7223 */ /* 0x000fc4000000000b */
[----:B------:R-:W-:Y:S01]  /*0440*/  FFMA R16, R19, R19, R16 ;  /* 0x0000001313107223 */ /* 0x000fe20000000010 */
[----:B------:R-:W-:-:S03]  /*0450*/  FFMA R20, R20, R20, R17 ;  /* 0x0000001414147223 */ /* 0x000fc60000000011 */
[----:B------:R-:W-:Y:S01]  /*0460*/  FADD R16, R11, R16 ;  /* 0x000000100b107221 */ /* 0x000fe20000000000 */
[----:B------:R-:W-:-:S04]  /*0470*/  FADD R13, R13, R20 ;  /* 0x000000140d0d7221 */ /* 0x000fc80000000000 */
[----:B------:R-:W-:Y:S01]  /*0480*/  FFMA R4, R4, -2, R13 ;  /* 0xc000000004047823 */ /* 0x000fe2000000000d */
[----:B------:R-:W-:Y:S01]  /*0490*/  FFMA R5, R5, -2, R16 ;  /* 0xc000000005057823 */ /* 0x000fe20000000010 */
[----:B------:R-:W-:Y:S06]  /*04a0*/  @P0 EXIT ;  /* 0x000000000000094d */ /* 0x000fec0003800000 */
[----:B------:R-:W-:Y:S01]  /*04b0*/  STG.E.64 desc[UR4][R6.64], R4 ;  /* 0x0000000406007986 */ /* 0x000fe2000c101b04 */
[----:B------:R-:W-:Y:S05]  /*04c0*/  EXIT ;  /* 0x000000000000794d */ /* 0x000fea0003800000 */
.L_x_0:
[----:B------:R-:W-:-:S00]  /*04d0*/  BRA `(.L_x_0) ;  /* 0xfffffffc00fc7947 */ /* 0x000fc0000383ffff */
[----:B------:R-:W-:-:S00]  /*04e0*/  NOP ;  /* 0x0000000000007918 */ /* 0x000fc00000000000 */
        /* <DEDUP_REMOVED lines=9> */
.L_x_1:


//--------------------- .nv.constant0.triton_poi_fused_add_mul_pow_sub_sum_1 --------------------------
	.section	.nv.constant0.triton_poi_fused_add_mul_pow_sub_sum_1,"a",@progbits
	.sectionflags	@""
	.align	4
.nv.constant0.triton_poi_fused_add_mul_pow_sub_sum_1:
	.zero		556
